//
// Generated by NVIDIA NVVM Compiler
//
// Compiler Build ID: CL-36424714
// Cuda compilation tools, release 13.0, V13.0.88
// Based on NVVM 20.0.0
//

.version 9.0
.target sm_100
.address_size 64

	// .globl	_Z10printConstv
.extern .func  (.param .b32 func_retval0) vprintf
(
	.param .b64 vprintf_param_0,
	.param .b64 vprintf_param_1
)
;
.const .align 4 .u32 d_constVal;
.global .align 1 .b8 $str[15] = {99, 111, 110, 115, 116, 86, 97, 108, 32, 61, 32, 37, 100, 10};

.visible .entry _Z10printConstv()
{
	.local .align 8 .b8 	__local_depot0[8];
	.reg .b64 	%SP;
	.reg .b64 	%SPL;
	.reg .b32 	%r<4>;
	.reg .b64 	%rd<5>;

	mov.u64 	%SPL, __local_depot0;
	cvta.local.u64 	%SP, %SPL;
	add.u64 	%rd1, %SP, 0;
	add.u64 	%rd2, %SPL, 0;
	ld.const.u32 	%r1, [d_constVal];
	st.local.u32 	[%rd2], %r1;
	mov.u64 	%rd3, $str;
	cvta.global.u64 	%rd4, %rd3;
	{ // callseq 0, 0
	.param .b64 param0;
	st.param.b64 	[param0], %rd4;
	.param .b64 param1;
	st.param.b64 	[param1], %rd1;
	.param .b32 retval0;
	call.uni (retval0), 
	vprintf, 
	(
	param0, 
	param1
	);
	ld.param.b32 	%r2, [retval0];
	} // callseq 0
	ret;

}


// ===== COMPILED SASS (sm_100) =====

	.target	sm_100

	.elftype	@"ET_EXEC"


//--------------------- .note.nv.tkinfo           --------------------------
	.section	.note.nv.tkinfo,"",@"SHT_NOTE"
	.sectionflags	@"SHF_NOTE_NV_TKINFO"
	.tkinfo
        /*0018*/ 	.word	0x00000002
        /*0030*/ 	.string	""
        /*0030*/ 	.string	"ptxas"
        /*0030*/ 	.string	"Cuda compilation tools, release 13.0, V13.0.88"
        /*0030*/ 	.string	"Build cuda_13.0.r13.0/compiler.36424714_0"
        /*0030*/ 	.string	"-arch sm_100 -m 64 "



//--------------------- .note.nv.cuinfo           --------------------------
	.section	.note.nv.cuinfo,"",@"SHT_NOTE"
	.sectionflags	@"SHF_NOTE_NV_CUINFO"
        /*0018*/ 	.short	0x0002
        /*001a*/ 	.short	0x0064
        /*001c*/ 	.short	0x0082
	.zero		2


//--------------------- .nv.info                  --------------------------
	.section	.nv.info,"",@"SHT_CUDA_INFO"
	.align	4


	//----- nvinfo : EIATTR_REGCOUNT
	.align		4
        /*0000*/ 	.byte	0x04, 0x2f
        /*0002*/ 	.short	(.L_3 - .L_2)
	.align		4
.L_2:
        /*0004*/ 	.word	index@(_Z10printConstv)
        /*0008*/ 	.word	0x00000018


	//----- nvinfo : EIATTR_FRAME_SIZE
	.align		4
.L_3:
        /*000c*/ 	.byte	0x04, 0x11
        /*000e*/ 	.short	(.L_5 - .L_4)
	.align		4
.L_4:
        /*0010*/ 	.word	index@(_Z10printConstv)
        /*0014*/ 	.word	0x00000008


	//----- nvinfo : EIATTR_MIN_STACK_SIZE
	.align		4
.L_5:
        /*0018*/ 	.byte	0x04, 0x12
        /*001a*/ 	.short	(.L_7 - .L_6)
	.align		4
.L_6:
        /*001c*/ 	.word	index@(_Z10printConstv)
        /*0020*/ 	.word	0x00000008
.L_7:


//--------------------- .nv.compat                --------------------------
	.section	.nv.compat,"",@"SHT_CUDA_COMPAT_INFO"
	.align	4
        /*0000*/ 	.byte	0x02, 0x09, 0x00, 0x00, 0x02, 0x02, 0x01, 0x00, 0x02, 0x05, 0x05, 0x00, 0x03, 0x07, 0x01, 0x01
        /*0010*/ 	.byte	0x02, 0x03, 0x00, 0x00, 0x02, 0x06, 0x01, 0x00, 0x04, 0x0b, 0x08, 0x00, 0x09, 0x00, 0x00, 0x00
        /*0020*/ 	.byte	0x00, 0x00, 0x00, 0x00


//--------------------- .nv.info._Z10printConstv  --------------------------
	.section	.nv.info._Z10printConstv,"",@"SHT_CUDA_INFO"
	.sectionflags	@""
	.align	4


	//----- nvinfo : EIATTR_CUDA_API_VERSION
	.align		4
        /*0000*/ 	.byte	0x04, 0x37
        /*0002*/ 	.short	(.L_9 - .L_8)
.L_8:
        /*0004*/ 	.word	0x00000082


	//----- nvinfo : EIATTR_SPARSE_MMA_MASK
	.align		4
.L_9:
        /*0008*/ 	.byte	0x03, 0x50
        /*000a*/ 	.short	0x0000


	//----- nvinfo : EIATTR_MAXREG_COUNT
	.align		4
        /*000c*/ 	.byte	0x03, 0x1b
        /*000e*/ 	.short	0x00ff


	//----- nvinfo : EIATTR_EXTERNS
	.align		4
        /*0010*/ 	.byte	0x04, 0x0f
        /*0012*/ 	.short	(.L_11 - .L_10)


	//   ....[0]....
	.align		4
.L_10:
        /*0014*/ 	.word	index@(vprintf)


	//----- nvinfo : EIATTR_MERCURY_ISA_VERSION
	.align		4
.L_11:
        /*0018*/ 	.byte	0x03, 0x5f
        /*001a*/ 	.short	0x0101


	//----- nvinfo : EIATTR_VRC_CTA_INIT_COUNT
	.align		4
        /*001c*/ 	.byte	0x02, 0x4a
	.zero		1
	.zero		1


	//----- nvinfo : EIATTR_SYSCALL_OFFSETS
	.align		4
        /*0020*/ 	.byte	0x04, 0x46
        /*0022*/ 	.short	(.L_13 - .L_12)


	//   ....[0]....
.L_12:
        /*0024*/ 	.word	0x000000e0


	//----- nvinfo : EIATTR_EXIT_INSTR_OFFSETS
	.align		4
.L_13:
        /*0028*/ 	.byte	0x04, 0x1c
        /*002a*/ 	.short	(.L_15 - .L_14)


	//   ....[0]....
.L_14:
        /*002c*/ 	.word	0x000000f0


	//----- nvinfo : EIATTR_SW_WAR
	.align		4
.L_15:
        /*0030*/ 	.byte	0x04, 0x36
        /*0032*/ 	.short	(.L_17 - .L_16)
.L_16:
        /*0034*/ 	.word	0x00000008
.L_17:


//--------------------- .nv.callgraph             --------------------------
	.section	.nv.callgraph,"",@"SHT_CUDA_CALLGRAPH"
	.align	4
	.sectionentsize	8
	.align		4
        /*0000*/ 	.word	0x00000000
	.align		4
        /*0004*/ 	.word	0xffffffff
	.align		4
        /*0008*/ 	.word	index@(_Z10printConstv)
	.align		4
        /*000c*/ 	.word	index@(vprintf)
	.align		4
        /*0010*/ 	.word	0x00000000
	.align		4
        /*0014*/ 	.word	0xfffffffe
	.align		4
        /*0018*/ 	.word	0x00000000
	.align		4
        /*001c*/ 	.word	0xfffffffd
	.align		4
        /*0020*/ 	.word	0x00000000
	.align		4
        /*0024*/ 	.word	0xfffffffc


//--------------------- .nv.constant4             --------------------------
	.section	.nv.constant4,"a",@progbits
	.align	8
	.align		8
.nv.constant4:
        /*0000*/ 	.dword	vprintf
	.align		8
        /*0008*/ 	.dword	$str


//--------------------- .nv.constant3             --------------------------
	.section	.nv.constant3,"a",@progbits
	.align	4
.nv.constant3:
	.type		d_constVal,@object
	.size		d_constVal,(.L_0 - d_constVal)
d_constVal:
	.zero		4
.L_0:


//--------------------- .text._Z10printConstv     --------------------------
	.section	.text._Z10printConstv,"ax",@progbits
	.align	128
        .global         _Z10printConstv
        .type           _Z10printConstv,@function
        .size           _Z10printConstv,(.L_x_2 - _Z10printConstv)
        .other          _Z10printConstv,@"STO_CUDA_ENTRY STV_DEFAULT"
_Z10printConstv:
.text._Z10printConstv:
[----:B------:R-:W0:Y:S08]  /*0000*/  LDC R1, c[0x0][0x37c] ;  /* 0x0000df00ff017b82 */ /* 0x000e300000000800 */
[----:B------:R-:W1:Y:S01]  /*0010*/  LDC R8, c[0x3][RZ] ;  /* 0x00c00000ff087b82 */ /* 0x000e620000000800 */
[----:B0-----:R-:W-:Y:S01]  /*0020*/  VIADD R1, R1, 0xfffffff8 ;  /* 0xfffffff801017836 */ /* 0x001fe20000000000 */
[----:B------:R-:W-:Y:S01]  /*0030*/  MOV R0, 0x0 ;  /* 0x0000000000007802 */ /* 0x000fe20000000f00 */
[----:B------:R-:W0:Y:S01]  /*0040*/  LDCU UR4, c[0x0][0x2f8] ;  /* 0x00005f00ff0477ac */ /* 0x000e220008000800 */
[----:B------:R-:W2:Y:S04]  /*0050*/  LDCU.64 UR6, c[0x4][0x8] ;  /* 0x01000100ff0677ac */ /* 0x000ea80008000a00 */
[----:B------:R3:W4:Y:S01]  /*0060*/  LDC.64 R2, c[0x4][R0] ;  /* 0x0100000000027b82 */ /* 0x0007220000000a00 */
[----:B------:R-:W5:Y:S01]  /*0070*/  LDCU UR5, c[0x0][0x2fc] ;  /* 0x00005f80ff0577ac */ /* 0x000f620008000800 */
[----:B0-----:R-:W-:Y:S01]  /*0080*/  IADD3 R6, P0, PT, R1, UR4, RZ ;  /* 0x0000000401067c10 */ /* 0x001fe2000ff1e0ff */
[----:B-1----:R3:W-:Y:S01]  /*0090*/  STL [R1], R8 ;  /* 0x0000000801007387 */ /* 0x0027e20000100800 */
[----:B--2---:R-:W-:Y:S01]  /*00a0*/  IMAD.U32 R4, RZ, RZ, UR6 ;  /* 0x00000006ff047e24 */ /* 0x004fe2000f8e00ff */
[----:B------:R-:W-:-:S02]  /*00b0*/  MOV R5, UR7 ;  /* 0x0000000700057c02 */ /* 0x000fc40008000f00 */
[----:B-----5:R-:W-:-:S08]  /*00c0*/  IMAD.X R7, RZ, RZ, UR5, P0 ;  /* 0x00000005ff077e24 */ /* 0x020fd000080e06ff */
[----:B------:R-:W-:-:S07]  /*00d0*/  LEPC R20, `(.L_x_0) ;  /* 0x000000001014794e */ /* 0x000fce0000000000 */
[----:B---34-:R-:W-:Y:S05]  /*00e0*/  CALL.ABS.NOINC R2 ;  /* 0x0000000002007343 */ /* 0x018fea0003c00000 */
.L_x_0:
[----:B------:R-:W-:Y:S05]  /*00f0*/  EXIT ;  /* 0x000000000000794d */ /* 0x000fea0003800000 */
.L_x_1:
[----:B------:R-:W-:-:S00]  /*0100*/  BRA `(.L_x_1) ;  /* 0xfffffffc00fc7947 */ /* 0x000fc0000383ffff */
[----:B------:R-:W-:-:S00]  /*0110*/  NOP ;  /* 0x0000000000007918 */ /* 0x000fc00000000000 */
        /* <DEDUP_REMOVED lines=14> */
.L_x_2:


//--------------------- .nv.global.init           --------------------------
	.section	.nv.global.init,"aw",@progbits
.nv.global.init:
	.type		$str,@object
	.size		$str,(.L_1 - $str)
$str:
        /*0000*/ 	.byte	0x63, 0x6f, 0x6e, 0x73, 0x74, 0x56, 0x61, 0x6c, 0x20, 0x3d, 0x20, 0x25, 0x64, 0x0a, 0x00
.L_1:


//--------------------- .nv.shared.reserved.0     --------------------------
	.section	.nv.shared.reserved.0,"aw",@nobits
	.weak		__nv_reservedSMEM_offset_0_alias
	.size		__nv_reservedSMEM_offset_0_alias, 0, 64
	.other		__nv_reservedSMEM_offset_0_alias,@"STO_CUDA_RESERVED_SHARED STV_DEFAULT"
__nv_reservedSMEM_offset_0_alias:
	.zero		0
	.zero		64


//--------------------- .nv.constant0._Z10printConstv --------------------------
	.section	.nv.constant0._Z10printConstv,"a",@progbits
	.sectionflags	@""
	.align	4
.nv.constant0._Z10printConstv:
	.zero		896


//--------------------- SYMBOLS --------------------------

	.type		.nv.reservedSmem.offset0,@object
	.size		.nv.reservedSmem.offset0,0x4
	.type		vprintf,@function
